	.headerflags	@"EF_CUDA_TEXMODE_UNIFIED EF_CUDA_64BIT_ADDRESS EF_CUDA_ACCELERATORS EF_CUDA_SM90 EF_CUDA_VIRTUAL_SM(EF_CUDA_SM90)"
	.elftype	@"ET_EXEC"


//--------------------- .nv.info                  --------------------------
	.section	.nv.info,"",@"SHT_CUDA_INFO"
	.align	4


	//----- nvinfo : EIATTR_REGCOUNT
	.align		4
        /*0000*/ 	.byte	0x04, 0x2f
        /*0002*/ 	.short	(.L_3 - .L_2)
	.align		4
.L_2:
        /*0004*/ 	.word	index@(triton_poi_fused__native_batch_norm_legit_no_training_relu_3)
        /*0008*/ 	.word	0x00000020


	//----- nvinfo : EIATTR_MIN_STACK_SIZE
	.align		4
.L_3:
        /*000c*/ 	.byte	0x04, 0x12
        /*000e*/ 	.short	(.L_5 - .L_4)
	.align		4
.L_4:
        /*0010*/ 	.word	index@(triton_poi_fused__native_batch_norm_legit_no_training_relu_3)
        /*0014*/ 	.word	0x00000000


	//----- nvinfo : EIATTR_FRAME_SIZE
	.align		4
.L_5:
        /*0018*/ 	.byte	0x04, 0x11
        /*001a*/ 	.short	(.L_7 - .L_6)
	.align		4
.L_6:
        /*001c*/ 	.word	index@(triton_poi_fused__native_batch_norm_legit_no_training_relu_3)
        /*0020*/ 	.word	0x00000000


	//----- nvinfo : EIATTR_MIN_STACK_SIZE
	.align		4
.L_7:
        /*0024*/ 	.byte	0x04, 0x12
        /*0026*/ 	.short	(.L_9 - .L_8)
	.align		4
.L_8:
        /*0028*/ 	.word	index@(triton_poi_fused__native_batch_norm_legit_no_training_relu_3)
        /*002c*/ 	.word	0x00000000
.L_9:


//--------------------- .nv.info.triton_poi_fused__native_batch_norm_legit_no_training_relu_3 --------------------------
	.section	.nv.info.triton_poi_fused__native_batch_norm_legit_no_training_relu_3,"",@"SHT_CUDA_INFO"
	.sectionflags	@""
	.align	4


	//----- nvinfo : EIATTR_CUDA_API_VERSION
	.align		4
        /*0000*/ 	.byte	0x04, 0x37
        /*0002*/ 	.short	(.L_11 - .L_10)
.L_10:
        /*0004*/ 	.word	0x0000007c


	//----- nvinfo : EIATTR_KPARAM_INFO
	.align		4
.L_11:
        /*0008*/ 	.byte	0x04, 0x17
        /*000a*/ 	.short	(.L_13 - .L_12)
.L_12:
        /*000c*/ 	.word	0x00000000
        /*0010*/ 	.short	0x0006
        /*0012*/ 	.short	0x0030
        /*0014*/ 	.byte	0x00, 0xf0, 0x11, 0x00


	//----- nvinfo : EIATTR_KPARAM_INFO
	.align		4
.L_13:
        /*0018*/ 	.byte	0x04, 0x17
        /*001a*/ 	.short	(.L_15 - .L_14)
.L_14:
        /*001c*/ 	.word	0x00000000
        /*0020*/ 	.short	0x0005
        /*0022*/ 	.short	0x0028
        /*0024*/ 	.byte	0x00, 0xf4, 0x21, 0x00


	//----- nvinfo : EIATTR_KPARAM_INFO
	.align		4
.L_15:
        /*0028*/ 	.byte	0x04, 0x17
        /*002a*/ 	.short	(.L_17 - .L_16)
.L_16:
        /*002c*/ 	.word	0x00000000
        /*0030*/ 	.short	0x0004
        /*0032*/ 	.short	0x0020
        /*0034*/ 	.byte	0x00, 0xf4, 0x21, 0x00


	//----- nvinfo : EIATTR_KPARAM_INFO
	.align		4
.L_17:
        /*0038*/ 	.byte	0x04, 0x17
        /*003a*/ 	.short	(.L_19 - .L_18)
.L_18:
        /*003c*/ 	.word	0x00000000
        /*0040*/ 	.short	0x0003
        /*0042*/ 	.short	0x0018
        /*0044*/ 	.byte	0x00, 0xf4, 0x21, 0x00


	//----- nvinfo : EIATTR_KPARAM_INFO
	.align		4
.L_19:
        /*0048*/ 	.byte	0x04, 0x17
        /*004a*/ 	.short	(.L_21 - .L_20)
.L_20:
        /*004c*/ 	.word	0x00000000
        /*0050*/ 	.short	0x0002
        /*0052*/ 	.short	0x0010
        /*0054*/ 	.byte	0x00, 0xf4, 0x21, 0x00


	//----- nvinfo : EIATTR_KPARAM_INFO
	.align		4
.L_21:
        /*0058*/ 	.byte	0x04, 0x17
        /*005a*/ 	.short	(.L_23 - .L_22)
.L_22:
        /*005c*/ 	.word	0x00000000
        /*0060*/ 	.short	0x0001
        /*0062*/ 	.short	0x0008
        /*0064*/ 	.byte	0x00, 0xf4, 0x21, 0x00


	//----- nvinfo : EIATTR_KPARAM_INFO
	.align		4
.L_23:
        /*0068*/ 	.byte	0x04, 0x17
        /*006a*/ 	.short	(.L_25 - .L_24)
.L_24:
        /*006c*/ 	.word	0x00000000
        /*0070*/ 	.short	0x0000
        /*0072*/ 	.short	0x0000
        /*0074*/ 	.byte	0x00, 0xf4, 0x21, 0x00


	//----- nvinfo : EIATTR_SPARSE_MMA_MASK
	.align		4
.L_25:
        /*0078*/ 	.byte	0x03, 0x50
        /*007a*/ 	.short	0x0000


	//----- nvinfo : EIATTR_MAXREG_COUNT
	.align		4
        /*007c*/ 	.byte	0x03, 0x1b
        /*007e*/ 	.short	0x00ff


	//----- nvinfo : EIATTR_EXIT_INSTR_OFFSETS
	.align		4
        /*0080*/ 	.byte	0x04, 0x1c
        /*0082*/ 	.short	(.L_27 - .L_26)


	//   ....[0]....
.L_26:
        /*0084*/ 	.word	0x000006e0


	//----- nvinfo : EIATTR_REQNTID
	.align		4
.L_27:
        /*0088*/ 	.byte	0x04, 0x10
        /*008a*/ 	.short	(.L_29 - .L_28)
.L_28:
        /*008c*/ 	.word	0x00000080
        /*0090*/ 	.word	0x00000001
        /*0094*/ 	.word	0x00000001


	//----- nvinfo : EIATTR_CBANK_PARAM_SIZE
	.align		4
.L_29:
        /*0098*/ 	.byte	0x03, 0x19
        /*009a*/ 	.short	0x0034


	//----- nvinfo : EIATTR_PARAM_CBANK
	.align		4
        /*009c*/ 	.byte	0x04, 0x0a
        /*009e*/ 	.short	(.L_31 - .L_30)
	.align		4
.L_30:
        /*00a0*/ 	.word	index@(.nv.constant0.triton_poi_fused__native_batch_norm_legit_no_training_relu_3)
        /*00a4*/ 	.short	0x0210
        /*00a6*/ 	.short	0x0034


	//----- nvinfo : EIATTR_SW_WAR
	.align		4
.L_31:
        /*00a8*/ 	.byte	0x04, 0x36
        /*00aa*/ 	.short	(.L_33 - .L_32)
.L_32:
        /*00ac*/ 	.word	0x00000008
.L_33:


//--------------------- .nv.callgraph             --------------------------
	.section	.nv.callgraph,"",@"SHT_CUDA_CALLGRAPH"
	.align	4
	.sectionentsize	8
	.align		4
        /*0000*/ 	.word	0x00000000
	.align		4
        /*0004*/ 	.word	0xffffffff
	.align		4
        /*0008*/ 	.word	0x00000000
	.align		4
        /*000c*/ 	.word	0xfffffffe
	.align		4
        /*0010*/ 	.word	0x00000000
	.align		4
        /*0014*/ 	.word	0xfffffffd
	.align		4
        /*0018*/ 	.word	0x00000000
	.align		4
        /*001c*/ 	.word	0xfffffffc


//--------------------- .nv.constant4             --------------------------
	.section	.nv.constant4,"a",@progbits
	.align	8
	.align		8
.nv.constant4:
        /*0000*/ 	.dword	_$_str
	.align		8
        /*0008*/ 	.dword	_$_str_$_2


//--------------------- .text.triton_poi_fused__native_batch_norm_legit_no_training_relu_3 --------------------------
	.section	.text.triton_poi_fused__native_batch_norm_legit_no_training_relu_3,"ax",@progbits
	.align	128
        .global         triton_poi_fused__native_batch_norm_legit_no_training_relu_3
        .type           triton_poi_fused__native_batch_norm_legit_no_training_relu_3,@function
        .size           triton_poi_fused__native_batch_norm_legit_no_training_relu_3,(.L_x_1 - triton_poi_fused__native_batch_norm_legit_no_training_relu_3)
        .other          triton_poi_fused__native_batch_norm_legit_no_training_relu_3,@"STO_CUDA_ENTRY STV_DEFAULT"
triton_poi_fused__native_batch_norm_legit_no_training_relu_3:
.text.triton_poi_fused__native_batch_norm_legit_no_training_relu_3:
[----:B------:R-:W-:Y:S01]  /*0000*/  LDC R1, c[0x0][0x28] ;  /* 0x00000a00ff017b82 */ /* 0x000fe20000000800 */
[----:B------:R-:W1:Y:S01]  /*0010*/  S2R R0, SR_TID.X ;  /* 0x0000000000007919 */ /* 0x000e620000002100 */
[----:B------:R-:W-:-:S06]  /*0020*/  ULDC.64 UR4, c[0x0][0x208] ;  /* 0x0000820000047ab9 */ /* 0x000fcc0000000a00 */
[----:B------:R-:W2:Y:S01]  /*0030*/  LDC.64 R16, c[0x0][0x218] ;  /* 0x00008600ff107b82 */ /* 0x000ea20000000a00 */
[----:B------:R-:W3:Y:S07]  /*0040*/  S2R R5, SR_CTAID.X ;  /* 0x0000000000057919 */ /* 0x000eee0000002500 */
[----:B------:R-:W4:Y:S08]  /*0050*/  LDC.64 R14, c[0x0][0x210] ;  /* 0x00008400ff0e7b82 */ /* 0x000f300000000a00 */
[----:B------:R-:W5:Y:S01]  /*0060*/  LDC.64 R12, c[0x0][0x230] ;  /* 0x00008c00ff0c7b82 */ /* 0x000f620000000a00 */
[----:B-1----:R-:W-:-:S02]  /*0070*/  SHF.L.U32 R0, R0, 0x2, RZ ;  /* 0x0000000200007819 */ /* 0x002fc400000006ff */
[----:B---3--:R-:W-:Y:S02]  /*0080*/  SHF.R.S32.HI R3, RZ, 0x15, R5 ;  /* 0x00000015ff037819 */ /* 0x008fe40000011405 */
[----:B------:R-:W-:Y:S02]  /*0090*/  LOP3.LUT R0, R0, 0x1fc, RZ, 0xc0, !PT ;  /* 0x000001fc00007812 */ /* 0x000fe400078ec0ff */
[----:B------:R-:W-:Y:S02]  /*00a0*/  SGXT R3, R3, 0x1 ;  /* 0x000000010303781a */ /* 0x000fe40000000200 */
[----:B------:R-:W-:-:S04]  /*00b0*/  LEA R18, R5, R0, 0xa ;  /* 0x0000000005127211 */ /* 0x000fc800078e50ff */
[----:B------:R-:W-:Y:S02]  /*00c0*/  LEA.HI R0, R3, R18, RZ, 0x8 ;  /* 0x0000001203007211 */ /* 0x000fe400078f40ff */
[----:B------:R-:W1:Y:S02]  /*00d0*/  LDC.64 R2, c[0x0][0x220] ;  /* 0x00008800ff027b82 */ /* 0x000e640000000a00 */
[----:B------:R-:W-:Y:S02]  /*00e0*/  SHF.R.S32.HI R23, RZ, 0x8, R0 ;  /* 0x00000008ff177819 */ /* 0x000fe40000011400 */
[----:B------:R-:W-:-:S03]  /*00f0*/  IADD3 R0, R0, 0x200, RZ ;  /* 0x0000020000007810 */ /* 0x000fc60007ffe0ff */
[----:B------:R-:W-:Y:S01]  /*0100*/  IMAD.HI R4, R23, 0x38e38e39, RZ ;  /* 0x38e38e3917047827 */ /* 0x000fe200078e02ff */
[----:B------:R-:W-:-:S04]  /*0110*/  SHF.R.S32.HI R0, RZ, 0x8, R0 ;  /* 0x00000008ff007819 */ /* 0x000fc80000011400 */
[----:B------:R-:W-:Y:S01]  /*0120*/  SHF.R.U32.HI R5, RZ, 0x1f, R4 ;  /* 0x0000001fff057819 */ /* 0x000fe20000011604 */
[----:B------:R-:W-:-:S03]  /*0130*/  IMAD.HI R6, R0, 0x38e38e39, RZ ;  /* 0x38e38e3900067827 */ /* 0x000fc600078e02ff */
[----:B------:R-:W-:Y:S02]  /*0140*/  LEA.HI.SX32 R4, R4, R5, 0x1c ;  /* 0x0000000504047211 */ /* 0x000fe400078fe2ff */
[----:B------:R-:W-:-:S03]  /*0150*/  SHF.R.U32.HI R5, RZ, 0x1f, R6 ;  /* 0x0000001fff057819 */ /* 0x000fc60000011606 */
[----:B------:R-:W-:Y:S01]  /*0160*/  IMAD R23, R4, -0x48, R23 ;  /* 0xffffffb804177824 */ /* 0x000fe200078e0217 */
[----:B------:R-:W-:-:S03]  /*0170*/  LEA.HI.SX32 R5, R6, R5, 0x1c ;  /* 0x0000000506057211 */ /* 0x000fc600078fe2ff */
[----:B-1----:R-:W-:-:S04]  /*0180*/  IMAD.WIDE R8, R23, 0x4, R2 ;  /* 0x0000000417087825 */ /* 0x002fc800078e0202 */
[----:B------:R-:W-:Y:S01]  /*0190*/  IMAD R19, R5, -0x48, R0 ;  /* 0xffffffb805137824 */ /* 0x000fe200078e0200 */
[----:B------:R-:W3:Y:S03]  /*01a0*/  LDG.E.EL R20, desc[UR4][R8.64] ;  /* 0x0000000408147981 */ /* 0x000ee6000c2e1900 */
[----:B------:R-:W-:Y:S02]  /*01b0*/  IMAD.WIDE R10, R19, 0x4, R2 ;  /* 0x00000004130a7825 */ /* 0x000fe400078e0202 */
[----:B------:R-:W1:Y:S03]  /*01c0*/  LDC.64 R2, c[0x0][0x228] ;  /* 0x00008a00ff027b82 */ /* 0x000e660000000a00 */
[----:B------:R-:W3:Y:S01]  /*01d0*/  LDG.E.EL R21, desc[UR4][R10.64] ;  /* 0x000000040a157981 */ /* 0x000ee2000c2e1900 */
[----:B--2---:R-:W-:-:S04]  /*01e0*/  IMAD.WIDE R26, R23, 0x4, R16 ;  /* 0x00000004171a7825 */ /* 0x004fc800078e0210 */
[----:B----4-:R-:W-:Y:S01]  /*01f0*/  IMAD.WIDE R14, R18, 0x4, R14 ;  /* 0x00000004120e7825 */ /* 0x010fe200078e020e */
[----:B------:R-:W2:Y:S04]  /*0200*/  LDG.E.EL R0, desc[UR4][R26.64] ;  /* 0x000000041a007981 */ /* 0x000ea8000c2e1900 */
[----:B------:R-:W2:Y:S01]  /*0210*/  LDG.E.128 R4, desc[UR4][R14.64] ;  /* 0x000000040e047981 */ /* 0x000ea2000c1e1d00 */
[----:B------:R-:W-:-:S03]  /*0220*/  IMAD.WIDE R16, R19, 0x4, R16 ;  /* 0x0000000413107825 */ /* 0x000fc600078e0210 */
[----:B------:R-:W4:Y:S04]  /*0230*/  LDG.E.128 R8, desc[UR4][R14.64+0x800] ;  /* 0x000800040e087981 */ /* 0x000f28000c1e1d00 */
[----:B------:R-:W4:Y:S01]  /*0240*/  LDG.E.EL R16, desc[UR4][R16.64] ;  /* 0x0000000410107981 */ /* 0x000f22000c2e1900 */
[----:B01----:R-:W-:-:S04]  /*0250*/  IMAD.WIDE R24, R23, 0x4, R2 ;  /* 0x0000000417187825 */ /* 0x003fc800078e0202 */
[----:B-----5:R-:W-:Y:S02]  /*0260*/  IMAD.WIDE R22, R23, 0x4, R12 ;  /* 0x0000000417167825 */ /* 0x020fe400078e020c */
[----:B------:R-:W5:Y:S04]  /*0270*/  LDG.E.EL R24, desc[UR4][R24.64] ;  /* 0x0000000418187981 */ /* 0x000f68000c2e1900 */
[----:B------:R-:W5:Y:S01]  /*0280*/  LDG.E.EL R23, desc[UR4][R22.64] ;  /* 0x0000000416177981 */ /* 0x000f62000c2e1900 */
[----:B------:R-:W-:-:S04]  /*0290*/  IMAD.WIDE R2, R19, 0x4, R2 ;  /* 0x0000000413027825 */ /* 0x000fc800078e0202 */
[----:B------:R-:W-:Y:S02]  /*02a0*/  IMAD.WIDE R28, R19, 0x4, R12 ;  /* 0x00000004131c7825 */ /* 0x000fe400078e020c */
[----:B------:R0:W4:Y:S04]  /*02b0*/  LDG.E.EL R12, desc[UR4][R2.64] ;  /* 0x00000004020c7981 */ /* 0x000128000c2e1900 */
[----:B------:R-:W4:Y:S01]  /*02c0*/  LDG.E.EL R13, desc[UR4][R28.64] ;  /* 0x000000041c0d7981 */ /* 0x000f22000c2e1900 */
[----:B0-----:R-:W-:Y:S01]  /*02d0*/  HFMA2.MMA R3, -RZ, RZ, 1.625, 0 ;  /* 0x3e800000ff037435 */ /* 0x001fe200000001ff */
[----:B---3--:R-:W-:-:S04]  /*02e0*/  FADD R20, R20, 9.9999997473787516356e-06 ;  /* 0x3727c5ac14147421 */ /* 0x008fc80000000000 */
[----:B------:R-:W0:Y:S01]  /*02f0*/  MUFU.SQRT R19, R20 ;  /* 0x0000001400137308 */ /* 0x000e220000002000 */
[----:B------:R-:W-:-:S07]  /*0300*/  FADD R21, R21, 9.9999997473787516356e-06 ;  /* 0x3727c5ac15157421 */ /* 0x000fce0000000000 */
[----:B------:R-:W1:Y:S01]  /*0310*/  MUFU.SQRT R25, R21 ;  /* 0x0000001500197308 */ /* 0x000e620000002000 */
[C---:B0-----:R-:W-:Y:S02]  /*0320*/  FSETP.GT.AND P0, PT, R19.reuse, 8.50705917302346158658e+37, PT ;  /* 0x7e8000001300780b */ /* 0x041fe40003f04000 */
[----:B------:R-:W-:Y:S02]  /*0330*/  FSETP.GEU.AND P2, PT, R19, 1.175494350822287508e-38, PT ;  /* 0x008000001300780b */ /* 0x000fe40003f4e000 */
[C---:B-1----:R-:W-:Y:S02]  /*0340*/  FSETP.GT.AND P1, PT, R25.reuse, 8.50705917302346158658e+37, PT ;  /* 0x7e8000001900780b */ /* 0x042fe40003f24000 */
[----:B------:R-:W-:-:S07]  /*0350*/  FSETP.GEU.AND P3, PT, R25, 1.175494350822287508e-38, PT ;  /* 0x008000001900780b */ /* 0x000fce0003f6e000 */
[----:B------:R-:W-:-:S04]  /*0360*/  @P0 FMUL R19, R19, 0.25 ;  /* 0x3e80000013130820 */ /* 0x000fc80000400000 */
[----:B------:R-:W-:Y:S01]  /*0370*/  @!P2 FMUL R19, R19, 16777216 ;  /* 0x4b8000001313a820 */ /* 0x000fe20000400000 */
[----:B------:R-:W-:-:S05]  /*0380*/  @P1 FMUL R25, R25, 0.25 ;  /* 0x3e80000019191820 */ /* 0x000fca0000400000 */
[----:B------:R-:W0:Y:S01]  /*0390*/  MUFU.RCP R19, R19 ;  /* 0x0000001300137308 */ /* 0x000e220000001000 */
[----:B------:R-:W-:Y:S01]  /*03a0*/  @!P3 FMUL R25, R25, 16777216 ;  /* 0x4b8000001919b820 */ /* 0x000fe20000400000 */
[----:B------:R-:W-:-:S06]  /*03b0*/  FSEL R2, R3, 1, P0 ;  /* 0x3f80000003027808 */ /* 0x000fcc0000000000 */
[----:B------:R-:W1:Y:S01]  /*03c0*/  MUFU.RCP R14, R25 ;  /* 0x00000019000e7308 */ /* 0x000e620000001000 */
[----:B------:R-:W-:Y:S01]  /*03d0*/  FSEL R3, R3, 1, P1 ;  /* 0x3f80000003037808 */ /* 0x000fe20000800000 */
[----:B------:R-:W-:Y:S01]  /*03e0*/  @!P2 FMUL R2, R2, 16777216 ;  /* 0x4b8000000202a820 */ /* 0x000fe20000400000 */
[----:B--2---:R-:W-:-:S03]  /*03f0*/  FADD R4, R4, -R0 ;  /* 0x8000000004047221 */ /* 0x004fc60000000000 */
[----:B------:R-:W-:Y:S01]  /*0400*/  @!P3 FMUL R3, R3, 16777216 ;  /* 0x4b8000000303b820 */ /* 0x000fe20000400000 */
[----:B0-----:R-:W-:Y:S01]  /*0410*/  FMUL R15, R19, R2 ;  /* 0x00000002130f7220 */ /* 0x001fe20000400000 */
[--C-:B------:R-:W-:Y:S01]  /*0420*/  FADD R20, R5, -R0.reuse ;  /* 0x8000000005147221 */ /* 0x100fe20000000000 */
[--C-:B------:R-:W-:Y:S01]  /*0430*/  FADD R6, R6, -R0.reuse ;  /* 0x8000000006067221 */ /* 0x100fe20000000000 */
[----:B------:R-:W-:Y:S01]  /*0440*/  FADD R0, R7, -R0 ;  /* 0x8000000007007221 */ /* 0x000fe20000000000 */
[C---:B------:R-:W-:Y:S01]  /*0450*/  FMUL R5, R15.reuse, R4 ;  /* 0x000000040f057220 */ /* 0x040fe20000400000 */
[C---:B------:R-:W-:Y:S01]  /*0460*/  FMUL R4, R15.reuse, R20 ;  /* 0x000000140f047220 */ /* 0x040fe20000400000 */
[----:B-1----:R-:W-:Y:S02]  /*0470*/  FMUL R14, R14, R3 ;  /* 0x000000030e0e7220 */ /* 0x002fe40000400000 */
[----:B------:R-:W0:Y:S01]  /*0480*/  LDC.64 R2, c[0x0][0x238] ;  /* 0x00008e00ff027b82 */ /* 0x000e220000000a00 */
[C---:B------:R-:W-:Y:S01]  /*0490*/  FMUL R20, R15.reuse, R6 ;  /* 0x000000060f147220 */ /* 0x040fe20000400000 */
[----:B------:R-:W-:Y:S01]  /*04a0*/  FMUL R6, R15, R0 ;  /* 0x000000000f067220 */ /* 0x000fe20000400000 */
[--C-:B----4-:R-:W-:Y:S01]  /*04b0*/  FADD R7, R8, -R16.reuse ;  /* 0x8000001008077221 */ /* 0x110fe20000000000 */
[--C-:B------:R-:W-:Y:S01]  /*04c0*/  FADD R9, R9, -R16.reuse ;  /* 0x8000001009097221 */ /* 0x100fe20000000000 */
[--C-:B------:R-:W-:Y:S01]  /*04d0*/  FADD R15, R10, -R16.reuse ;  /* 0x800000100a0f7221 */ /* 0x100fe20000000000 */
[C-C-:B-----5:R-:W-:Y:S01]  /*04e0*/  FFMA R0, R24.reuse, R5, R23.reuse ;  /* 0x0000000518007223 */ /* 0x160fe20000000017 */
[----:B------:R-:W-:Y:S01]  /*04f0*/  FADD R11, R11, -R16 ;  /* 0x800000100b0b7221 */ /* 0x000fe20000000000 */
[C-C-:B------:R-:W-:Y:S01]  /*0500*/  FFMA R4, R24.reuse, R4, R23.reuse ;  /* 0x0000000418047223 */ /* 0x140fe20000000017 */
[C-C-:B------:R-:W-:Y:S01]  /*0510*/  FFMA R5, R24.reuse, R20, R23.reuse ;  /* 0x0000001418057223 */ /* 0x140fe20000000017 */
[----:B------:R-:W-:Y:S01]  /*0520*/  FFMA R23, R24, R6, R23 ;  /* 0x0000000618177223 */ /* 0x000fe20000000017 */
[C---:B------:R-:W-:Y:S01]  /*0530*/  FMUL R7, R14.reuse, R7 ;  /* 0x000000070e077220 */ /* 0x040fe20000400000 */
[C---:B------:R-:W-:Y:S01]  /*0540*/  FMUL R8, R14.reuse, R9 ;  /* 0x000000090e087220 */ /* 0x040fe20000400000 */
[C---:B------:R-:W-:Y:S01]  /*0550*/  FMUL R6, R14.reuse, R15 ;  /* 0x0000000f0e067220 */ /* 0x040fe20000400000 */
[----:B------:R-:W-:Y:S01]  /*0560*/  FMUL R14, R14, R11 ;  /* 0x0000000b0e0e7220 */ /* 0x000fe20000400000 */
[C-C-:B------:R-:W-:Y:S01]  /*0570*/  FFMA R9, R12.reuse, R7, R13.reuse ;  /* 0x000000070c097223 */ /* 0x140fe2000000000d */
[C-C-:B------:R-:W-:Y:S01]  /*0580*/  FFMA R8, R12.reuse, R8, R13.reuse ;  /* 0x000000080c087223 */ /* 0x140fe2000000000d */
[C-C-:B------:R-:W-:Y:S01]  /*0590*/  FFMA R10, R12.reuse, R6, R13.reuse ;  /* 0x000000060c0a7223 */ /* 0x140fe2000000000d */
[----:B------:R-:W-:Y:S01]  /*05a0*/  FFMA R14, R12, R14, R13 ;  /* 0x0000000e0c0e7223 */ /* 0x000fe2000000000d */
[----:B------:R-:W-:-:S02]  /*05b0*/  FSETP.GEU.AND P6, PT, R23, RZ, PT ;  /* 0x000000ff1700720b */ /* 0x000fc40003fce000 */
[----:B------:R-:W-:Y:S02]  /*05c0*/  FSETP.GEU.AND P0, PT, R5, RZ, PT ;  /* 0x000000ff0500720b */ /* 0x000fe40003f0e000 */
[----:B------:R-:W-:Y:S02]  /*05d0*/  FSETP.GEU.AND P1, PT, R4, RZ, PT ;  /* 0x000000ff0400720b */ /* 0x000fe40003f2e000 */
[----:B------:R-:W-:Y:S02]  /*05e0*/  FSETP.GEU.AND P3, PT, R14, RZ, PT ;  /* 0x000000ff0e00720b */ /* 0x000fe40003f6e000 */
[----:B------:R-:W-:Y:S02]  /*05f0*/  SEL R7, R23, RZ, P6 ;  /* 0x000000ff17077207 */ /* 0x000fe40003000000 */
[----:B------:R-:W-:Y:S02]  /*0600*/  FSETP.GEU.AND P2, PT, R0, RZ, PT ;  /* 0x000000ff0000720b */ /* 0x000fe40003f4e000 */
[----:B------:R-:W-:-:S02]  /*0610*/  FSETP.GEU.AND P4, PT, R10, RZ, PT ;  /* 0x000000ff0a00720b */ /* 0x000fc40003f8e000 */
[----:B------:R-:W-:Y:S02]  /*0620*/  FSETP.GEU.AND P5, PT, R9, RZ, PT ;  /* 0x000000ff0900720b */ /* 0x000fe40003fae000 */
[----:B------:R-:W-:Y:S02]  /*0630*/  FSETP.GEU.AND P6, PT, R8, RZ, PT ;  /* 0x000000ff0800720b */ /* 0x000fe40003fce000 */
[----:B------:R-:W-:Y:S01]  /*0640*/  SEL R6, R5, RZ, P0 ;  /* 0x000000ff05067207 */ /* 0x000fe20000000000 */
[----:B0-----:R-:W-:Y:S01]  /*0650*/  IMAD.WIDE R2, R18, 0x4, R2 ;  /* 0x0000000412027825 */ /* 0x001fe200078e0202 */
[----:B------:R-:W-:Y:S02]  /*0660*/  SEL R5, R4, RZ, P1 ;  /* 0x000000ff04057207 */ /* 0x000fe40000800000 */
[----:B------:R-:W-:Y:S02]  /*0670*/  SEL R15, R14, RZ, P3 ;  /* 0x000000ff0e0f7207 */ /* 0x000fe40001800000 */
[----:B------:R-:W-:-:S02]  /*0680*/  SEL R4, R0, RZ, P2 ;  /* 0x000000ff00047207 */ /* 0x000fc40001000000 */
[----:B------:R-:W-:Y:S02]  /*0690*/  SEL R14, R10, RZ, P4 ;  /* 0x000000ff0a0e7207 */ /* 0x000fe40002000000 */
[----:B------:R-:W-:Y:S02]  /*06a0*/  SEL R12, R9, RZ, P5 ;  /* 0x000000ff090c7207 */ /* 0x000fe40002800000 */
[----:B------:R-:W-:Y:S01]  /*06b0*/  SEL R13, R8, RZ, P6 ;  /* 0x000000ff080d7207 */ /* 0x000fe20003000000 */
[----:B------:R-:W-:Y:S04]  /*06c0*/  STG.E.128 desc[UR4][R2.64], R4 ;  /* 0x0000000402007986 */ /* 0x000fe8000c101d04 */
[----:B------:R-:W-:Y:S01]  /*06d0*/  STG.E.128 desc[UR4][R2.64+0x800], R12 ;  /* 0x0008000c02007986 */ /* 0x000fe2000c101d04 */
[----:B------:R-:W-:Y:S05]  /*06e0*/  EXIT ;  /* 0x000000000000794d */ /* 0x000fea0003800000 */
.L_x_0:
[----:B------:R-:W-:-:S00]  /*06f0*/  BRA `(.L_x_0) ;  /* 0xfffffffc00fc7947 */ /* 0x000fc0000383ffff */
[----:B------:R-:W-:-:S00]  /*0700*/  NOP ;  /* 0x0000000000007918 */ /* 0x000fc00000000000 */
[----:B------:R-:W-:-:S00]  /*0710*/  NOP ;  /* 0x0000000000007918 */ /* 0x000fc00000000000 */
[----:B------:R-:W-:-:S00]  /*0720*/  NOP ;  /* 0x0000000000007918 */ /* 0x000fc00000000000 */
[----:B------:R-:W-:-:S00]  /*0730*/  NOP ;  /* 0x0000000000007918 */ /* 0x000fc00000000000 */
[----:B------:R-:W-:-:S00]  /*0740*/  NOP ;  /* 0x0000000000007918 */ /* 0x000fc00000000000 */
[----:B------:R-:W-:-:S00]  /*0750*/  NOP ;  /* 0x0000000000007918 */ /* 0x000fc00000000000 */
[----:B------:R-:W-:-:S00]  /*0760*/  NOP ;  /* 0x0000000000007918 */ /* 0x000fc00000000000 */
[----:B------:R-:W-:-:S00]  /*0770*/  NOP ;  /* 0x0000000000007918 */ /* 0x000fc00000000000 */
.L_x_1:


//--------------------- .nv.global.init           --------------------------
	.section	.nv.global.init,"aw",@progbits
.nv.global.init:
	.type		_$_str,@object
	.size		_$_str,(_$_str_$_2 - _$_str)
_$_str:
        /*0000*/ 	.byte	0x5f, 0x5f, 0x43, 0x55, 0x44, 0x41, 0x5f, 0x46, 0x54, 0x5a, 0x00
	.type		_$_str_$_2,@object
	.size		_$_str_$_2,(.L_1 - _$_str_$_2)
_$_str_$_2:
        /*000b*/ 	.byte	0x5f, 0x5f, 0x43, 0x55, 0x44, 0x41, 0x5f, 0x50, 0x52, 0x45, 0x43, 0x5f, 0x53, 0x51, 0x52, 0x54
        /*001b*/ 	.byte	0x00
.L_1:


//--------------------- .nv.constant0.triton_poi_fused__native_batch_norm_legit_no_training_relu_3 --------------------------
	.section	.nv.constant0.triton_poi_fused__native_batch_norm_legit_no_training_relu_3,"a",@progbits
	.sectionflags	@""
	.align	4
.nv.constant0.triton_poi_fused__native_batch_norm_legit_no_training_relu_3:
	.zero		580
